//
// Generated by NVIDIA NVVM Compiler
//
// Compiler Build ID: CL-36424714
// Cuda compilation tools, release 13.0, V13.0.88
// Based on NVVM 20.0.0
//

.version 9.0
.target sm_100
.address_size 64

	// .globl	_Z3pinPid
.func  (.param .align 16 .b8 func_retval0[16]) __internal_trig_reduction_slowpathd
(
	.param .b64 __internal_trig_reduction_slowpathd_param_0
)
;
.global .align 8 .b8 __cudart_i2opi_d[144] = {8, 93, 141, 31, 177, 95, 251, 107, 234, 146, 82, 138, 247, 57, 7, 61, 123, 241, 229, 235, 199, 186, 39, 117, 45, 234, 95, 158, 102, 63, 70, 79, 183, 9, 203, 39, 207, 126, 54, 109, 31, 109, 10, 90, 139, 17, 47, 239, 15, 152, 5, 222, 255, 151, 248, 31, 59, 40, 249, 189, 139, 95, 132, 156, 244, 57, 83, 131, 57, 214, 145, 57, 65, 126, 95, 180, 38, 112, 156, 233, 132, 68, 187, 46, 245, 53, 130, 232, 62, 167, 41, 177, 28, 235, 29, 254, 28, 146, 209, 9, 234, 46, 73, 6, 224, 210, 77, 66, 58, 110, 36, 183, 97, 197, 187, 222, 171, 99, 81, 254, 65, 144, 67, 60, 153, 149, 98, 219, 192, 221, 52, 245, 209, 87, 39, 252, 41, 21, 68, 78, 110, 131, 249, 162};
.global .align 16 .b8 __cudart_sin_cos_coeffs[128] = {70, 210, 176, 44, 241, 229, 90, 190, 146, 227, 172, 105, 227, 29, 199, 62, 161, 98, 219, 25, 160, 1, 42, 191, 24, 8, 17, 17, 17, 17, 129, 63, 84, 85, 85, 85, 85, 85, 197, 191, 0, 0, 0, 0, 0, 0, 0, 0, 0, 0, 0, 0, 0, 0, 0, 0, 100, 129, 253, 32, 131, 255, 168, 189, 40, 133, 239, 193, 167, 238, 33, 62, 217, 230, 6, 142, 79, 126, 146, 190, 233, 188, 221, 25, 160, 1, 250, 62, 71, 93, 193, 22, 108, 193, 86, 191, 81, 85, 85, 85, 85, 85, 165, 63, 0, 0, 0, 0, 0, 0, 224, 191, 0, 0, 0, 0, 0, 0, 240, 63};

.visible .entry _Z3pinPid(
	.param .u64 .ptr .align 1 _Z3pinPid_param_0,
	.param .f64 _Z3pinPid_param_1
)
{
	.reg .pred 	%p<7>;
	.reg .b32 	%r<26>;
	.reg .b64 	%rd<9>;
	.reg .b64 	%fd<42>;

	ld.param.u64 	%rd2, [_Z3pinPid_param_0];
	ld.param.f64 	%fd11, [_Z3pinPid_param_1];
	mov.u32 	%r1, %ntid.x;
	mov.u32 	%r6, %ctaid.x;
	mov.u32 	%r7, %tid.x;
	mad.lo.s32 	%r2, %r1, %r6, %r7;
	cvt.rn.f64.s32 	%fd40, %r2;
	cvt.rzi.s32.f64 	%r8, %fd11;
	cvt.rn.f64.s32 	%fd2, %r8;
	setp.geu.f64 	%p1, %fd40, %fd2;
	@%p1 bra 	$L__BB0_7;
	cvta.to.global.u64 	%rd3, %rd2;
	mul.wide.s32 	%rd4, %r2, 4;
	add.s64 	%rd1, %rd3, %rd4;
	mov.u32 	%r9, %nctaid.x;
	mul.lo.s32 	%r10, %r9, %r1;
	cvt.rn.f64.u32 	%fd3, %r10;
	mov.u64 	%rd7, __cudart_sin_cos_coeffs;
$L__BB0_2:
	abs.f64 	%fd5, %fd40;
	setp.neu.f64 	%p2, %fd5, 0d7FF0000000000000;
	@%p2 bra 	$L__BB0_4;
	mov.f64 	%fd17, 0d0000000000000000;
	mul.rn.f64 	%fd41, %fd40, %fd17;
	mov.b32 	%r25, 0;
	bra.uni 	$L__BB0_6;
$L__BB0_4:
	mul.f64 	%fd12, %fd40, 0d3FE45F306DC9C883;
	cvt.rni.s32.f64 	%r25, %fd12;
	cvt.rn.f64.s32 	%fd13, %r25;
	fma.rn.f64 	%fd14, %fd13, 0dBFF921FB54442D18, %fd40;
	fma.rn.f64 	%fd15, %fd13, 0dBC91A62633145C00, %fd14;
	fma.rn.f64 	%fd41, %fd13, 0dB97B839A252049C0, %fd15;
	setp.ltu.f64 	%p3, %fd5, 0d41E0000000000000;
	@%p3 bra 	$L__BB0_6;
	{ // callseq 0, 0
	.param .b64 param0;
	st.param.f64 	[param0], %fd40;
	.param .align 16 .b8 retval0[16];
	call.uni (retval0), 
	__internal_trig_reduction_slowpathd, 
	(
	param0
	);
	ld.param.f64 	%fd41, [retval0];
	ld.param.b32 	%r25, [retval0+8];
	} // callseq 0
$L__BB0_6:
	shl.b32 	%r13, %r25, 6;
	cvt.u64.u32 	%rd5, %r13;
	and.b64  	%rd6, %rd5, 64;
	add.s64 	%rd8, %rd7, %rd6;
	mul.rn.f64 	%fd18, %fd41, %fd41;
	and.b32  	%r14, %r25, 1;
	setp.eq.b32 	%p4, %r14, 1;
	selp.f64 	%fd19, 0dBDA8FF8320FD8164, 0d3DE5DB65F9785EBA, %p4;
	ld.global.nc.v2.f64 	{%fd20, %fd21}, [%rd8];
	fma.rn.f64 	%fd22, %fd19, %fd18, %fd20;
	fma.rn.f64 	%fd23, %fd22, %fd18, %fd21;
	ld.global.nc.v2.f64 	{%fd24, %fd25}, [%rd8+16];
	fma.rn.f64 	%fd26, %fd23, %fd18, %fd24;
	fma.rn.f64 	%fd27, %fd26, %fd18, %fd25;
	ld.global.nc.v2.f64 	{%fd28, %fd29}, [%rd8+32];
	fma.rn.f64 	%fd30, %fd27, %fd18, %fd28;
	fma.rn.f64 	%fd31, %fd30, %fd18, %fd29;
	fma.rn.f64 	%fd32, %fd31, %fd41, %fd41;
	fma.rn.f64 	%fd33, %fd31, %fd18, 0d3FF0000000000000;
	selp.f64 	%fd34, %fd33, %fd32, %p4;
	and.b32  	%r15, %r25, 2;
	setp.eq.s32 	%p5, %r15, 0;
	mov.f64 	%fd35, 0d0000000000000000;
	sub.f64 	%fd36, %fd35, %fd34;
	selp.f64 	%fd37, %fd34, %fd36, %p5;
	mul.f64 	%fd38, %fd37, %fd37;
	mul.f64 	%fd39, %fd38, 0d40C3880000000000;
	cvt.rzi.s32.f64 	%r16, %fd39;
	ld.global.u32 	%r17, [%rd1];
	add.s32 	%r18, %r16, %r17;
	mul.hi.s32 	%r19, %r18, 1759218605;
	shr.u32 	%r20, %r19, 31;
	shr.s32 	%r21, %r19, 12;
	add.s32 	%r22, %r21, %r20;
	mul.lo.s32 	%r23, %r22, 10000;
	sub.s32 	%r24, %r18, %r23;
	st.global.u32 	[%rd1], %r24;
	add.f64 	%fd40, %fd40, %fd3;
	setp.lt.f64 	%p6, %fd40, %fd2;
	@%p6 bra 	$L__BB0_2;
$L__BB0_7:
	ret;

}
.func  (.param .align 16 .b8 func_retval0[16]) __internal_trig_reduction_slowpathd(
	.param .b64 __internal_trig_reduction_slowpathd_param_0
)
{
	.local .align 8 .b8 	__local_depot1[40];
	.reg .b64 	%SP;
	.reg .b64 	%SPL;
	.reg .pred 	%p<10>;
	.reg .b32 	%r<47>;
	.reg .b64 	%rd<74>;
	.reg .b64 	%fd<5>;

	mov.u64 	%SPL, __local_depot1;
	ld.param.f64 	%fd4, [__internal_trig_reduction_slowpathd_param_0];
	add.u64 	%rd1, %SPL, 0;
	{
	.reg .b32 %temp; 
	mov.b64 	{%temp, %r1}, %fd4;
	}
	shr.u32 	%r2, %r1, 20;
	and.b32  	%r3, %r2, 2047;
	setp.eq.s32 	%p1, %r3, 2047;
	mov.b32 	%r46, 0;
	@%p1 bra 	$L__BB1_9;
	add.s32 	%r20, %r3, -1024;
	mov.b64 	%rd20, %fd4;
	shl.b64 	%rd2, %rd20, 11;
	shr.u32 	%r4, %r20, 6;
	sub.s32 	%r45, 15, %r4;
	sub.s32 	%r21, 19, %r4;
	setp.lt.u32 	%p2, %r20, 128;
	selp.b32 	%r6, 18, %r21, %p2;
	setp.ge.s32 	%p3, %r45, %r6;
	mov.b64 	%rd70, 0;
	@%p3 bra 	$L__BB1_4;
	add.s32 	%r23, %r6, %r4;
	neg.s32 	%r43, %r23;
	or.b64  	%rd3, %rd2, -9223372036854775808;
	mov.b64 	%rd70, 0;
	mov.b32 	%r42, 0;
	mov.u64 	%rd25, __cudart_i2opi_d;
	mov.u32 	%r44, %r45;
$L__BB1_3:
	.pragma "nounroll";
	mul.wide.s32 	%rd22, %r42, 8;
	add.s64 	%rd23, %rd1, %rd22;
	mul.wide.s32 	%rd24, %r44, 8;
	add.s64 	%rd26, %rd25, %rd24;
	ld.global.nc.u64 	%rd27, [%rd26];
	{
	.reg .u32 %r0, %r1, %r2, %r3, %alo, %ahi, %blo, %bhi, %clo, %chi;
	mov.b64 	{%alo,%ahi}, %rd27;
	mov.b64 	{%blo,%bhi}, %rd3;
	mov.b64 	{%clo,%chi}, %rd70;
	mad.lo.cc.u32 	%r0, %alo, %blo, %clo;
	madc.hi.cc.u32 	%r1, %alo, %blo, %chi;
	madc.hi.u32 	%r2, %alo, %bhi, 0;
	mad.lo.cc.u32 	%r1, %alo, %bhi, %r1;
	madc.hi.cc.u32 	%r2, %ahi, %blo, %r2;
	madc.hi.u32 	%r3, %ahi, %bhi, 0;
	mad.lo.cc.u32 	%r1, %ahi, %blo, %r1;
	madc.lo.cc.u32 	%r2, %ahi, %bhi, %r2;
	addc.u32 	%r3, %r3, 0;
	mov.b64 	%rd28, {%r0,%r1};
	mov.b64 	%rd70, {%r2,%r3};
	}
	st.local.u64 	[%rd23], %rd28;
	add.s32 	%r44, %r44, 1;
	add.s32 	%r43, %r43, 1;
	add.s32 	%r42, %r42, 1;
	setp.ne.s32 	%p4, %r43, -15;
	mov.u32 	%r45, %r6;
	@%p4 bra 	$L__BB1_3;
$L__BB1_4:
	cvt.s64.s32 	%rd29, %r45;
	cvt.u64.u32 	%rd30, %r4;
	add.s64 	%rd31, %rd30, %rd29;
	shl.b64 	%rd32, %rd31, 3;
	add.s64 	%rd33, %rd1, %rd32;
	st.local.u64 	[%rd33+-120], %rd70;
	and.b32  	%r15, %r2, 63;
	ld.local.u64 	%rd72, [%rd1+16];
	ld.local.u64 	%rd71, [%rd1+24];
	setp.eq.s32 	%p5, %r15, 0;
	@%p5 bra 	$L__BB1_6;
	shl.b64 	%rd34, %rd71, %r15;
	shr.u64 	%rd35, %rd72, 1;
	xor.b32  	%r24, %r15, 63;
	shr.u64 	%rd36, %rd35, %r24;
	or.b64  	%rd71, %rd34, %rd36;
	ld.local.u64 	%rd37, [%rd1+8];
	shl.b64 	%rd38, %rd72, %r15;
	shr.u64 	%rd39, %rd37, 1;
	shr.u64 	%rd40, %rd39, %r24;
	or.b64  	%rd72, %rd38, %rd40;
$L__BB1_6:
	and.b32  	%r25, %r1, -2147483648;
	shr.u64 	%rd41, %rd71, 62;
	cvt.u32.u64 	%r26, %rd41;
	mov.b64 	{%r27, %r28}, %rd71;
	mov.b64 	{%r29, %r30}, %rd72;
	shf.l.wrap.b32 	%r31, %r30, %r27, 2;
	shf.l.wrap.b32 	%r32, %r27, %r28, 2;
	mov.b64 	%rd42, {%r31, %r32};
	shl.b64 	%rd43, %rd72, 2;
	shr.u64 	%rd44, %rd42, 63;
	cvt.u32.u64 	%r33, %rd44;
	add.s32 	%r34, %r33, %r26;
	setp.eq.s32 	%p6, %r25, 0;
	neg.s32 	%r35, %r34;
	selp.b32 	%r46, %r34, %r35, %p6;
	setp.gt.s64 	%p7, %rd42, -1;
	mov.b64 	%rd45, 0;
	{
	.reg .u32 %r0, %r1, %r2, %r3, %a0, %a1, %a2, %a3, %b0, %b1, %b2, %b3;
	mov.b64 	{%a0,%a1}, %rd45;
	mov.b64 	{%a2,%a3}, %rd45;
	mov.b64 	{%b0,%b1}, %rd43;
	mov.b64 	{%b2,%b3}, %rd42;
	sub.cc.u32 	%r0, %a0, %b0;
	subc.cc.u32 	%r1, %a1, %b1;
	subc.cc.u32 	%r2, %a2, %b2;
	subc.u32 	%r3, %a3, %b3;
	mov.b64 	%rd46, {%r0,%r1};
	mov.b64 	%rd47, {%r2,%r3};
	}
	xor.b32  	%r36, %r25, -2147483648;
	selp.b64 	%rd73, %rd42, %rd47, %p7;
	selp.b64 	%rd14, %rd43, %rd46, %p7;
	selp.b32 	%r17, %r25, %r36, %p7;
	clz.b64 	%r37, %rd73;
	cvt.u64.u32 	%rd15, %r37;
	setp.eq.s32 	%p8, %r37, 0;
	@%p8 bra 	$L__BB1_8;
	cvt.u32.u64 	%r38, %rd15;
	and.b32  	%r39, %r38, 63;
	shl.b64 	%rd48, %rd73, %r39;
	shr.u64 	%rd49, %rd14, 1;
	not.b32 	%r40, %r38;
	and.b32  	%r41, %r40, 63;
	shr.u64 	%rd50, %rd49, %r41;
	or.b64  	%rd73, %rd48, %rd50;
$L__BB1_8:
	mov.b64 	%rd51, -3958705157555305931;
	{
	.reg .u32 %r0, %r1, %r2, %r3, %alo, %ahi, %blo, %bhi;
	mov.b64 	{%alo,%ahi}, %rd73;
	mov.b64 	{%blo,%bhi}, %rd51;
	mul.lo.u32 	%r0, %alo, %blo;
	mul.hi.u32 	%r1, %alo, %blo;
	mad.lo.cc.u32 	%r1, %alo, %bhi, %r1;
	madc.hi.u32 	%r2, %alo, %bhi, 0;
	mad.lo.cc.u32 	%r1, %ahi, %blo, %r1;
	madc.hi.cc.u32 	%r2, %ahi, %blo, %r2;
	madc.hi.u32 	%r3, %ahi, %bhi, 0;
	mad.lo.cc.u32 	%r2, %ahi, %bhi, %r2;
	addc.u32 	%r3, %r3, 0;
	mov.b64 	%rd52, {%r0,%r1};
	mov.b64 	%rd53, {%r2,%r3};
	}
	setp.gt.s64 	%p9, %rd53, 0;
	{
	.reg .u32 %r0, %r1, %r2, %r3, %a0, %a1, %a2, %a3, %b0, %b1, %b2, %b3;
	mov.b64 	{%a0,%a1}, %rd52;
	mov.b64 	{%a2,%a3}, %rd53;
	mov.b64 	{%b0,%b1}, %rd52;
	mov.b64 	{%b2,%b3}, %rd53;
	add.cc.u32 	%r0, %a0, %b0;
	addc.cc.u32 	%r1, %a1, %b1;
	addc.cc.u32 	%r2, %a2, %b2;
	addc.u32 	%r3, %a3, %b3;
	mov.b64 	%rd54, {%r0,%r1};
	mov.b64 	%rd55, {%r2,%r3};
	}
	selp.b64 	%rd56, %rd55, %rd53, %p9;
	selp.s64 	%rd57, -1, 0, %p9;
	sub.s64 	%rd58, %rd57, %rd15;
	cvt.u64.u32 	%rd59, %r17;
	shl.b64 	%rd60, %rd59, 32;
	add.s64 	%rd61, %rd56, 1;
	shr.u64 	%rd62, %rd61, 10;
	add.s64 	%rd63, %rd62, 1;
	shr.u64 	%rd64, %rd63, 1;
	shl.b64 	%rd65, %rd58, 52;
	add.s64 	%rd66, %rd65, %rd64;
	add.s64 	%rd67, %rd66, 4602678819172646912;
	or.b64  	%rd68, %rd67, %rd60;
	mov.b64 	%fd4, %rd68;
$L__BB1_9:
	st.param.f64 	[func_retval0], %fd4;
	st.param.b32 	[func_retval0+8], %r46;
	ret;

}


// ===== COMPILED SASS (sm_100) =====

	.target	sm_100

	.elftype	@"ET_EXEC"


//--------------------- .note.nv.tkinfo           --------------------------
	.section	.note.nv.tkinfo,"",@"SHT_NOTE"
	.sectionflags	@"SHF_NOTE_NV_TKINFO"
	.tkinfo
        /*0018*/ 	.word	0x00000002
        /*0030*/ 	.string	""
        /*0030*/ 	.string	"ptxas"
        /*0030*/ 	.string	"Cuda compilation tools, release 13.0, V13.0.88"
        /*0030*/ 	.string	"Build cuda_13.0.r13.0/compiler.36424714_0"
        /*0030*/ 	.string	"-arch sm_100 -m 64 "



//--------------------- .note.nv.cuinfo           --------------------------
	.section	.note.nv.cuinfo,"",@"SHT_NOTE"
	.sectionflags	@"SHF_NOTE_NV_CUINFO"
        /*0018*/ 	.short	0x0002
        /*001a*/ 	.short	0x0064
        /*001c*/ 	.short	0x0082
	.zero		2


//--------------------- .nv.info                  --------------------------
	.section	.nv.info,"",@"SHT_CUDA_INFO"
	.align	4


	//----- nvinfo : EIATTR_REGCOUNT
	.align		4
        /*0000*/ 	.byte	0x04, 0x2f
        /*0002*/ 	.short	(.L_3 - .L_2)
	.align		4
.L_2:
        /*0004*/ 	.word	index@(_Z3pinPid)
        /*0008*/ 	.word	0x00000020


	//----- nvinfo : EIATTR_FRAME_SIZE
	.align		4
.L_3:
        /*000c*/ 	.byte	0x04, 0x11
        /*000e*/ 	.short	(.L_5 - .L_4)
	.align		4
.L_4:
        /*0010*/ 	.word	index@($_Z3pinPid$__internal_trig_reduction_slowpathd)
        /*0014*/ 	.word	0x00000028


	//----- nvinfo : EIATTR_FRAME_SIZE
	.align		4
.L_5:
        /*0018*/ 	.byte	0x04, 0x11
        /*001a*/ 	.short	(.L_7 - .L_6)
	.align		4
.L_6:
        /*001c*/ 	.word	index@(_Z3pinPid)
        /*0020*/ 	.word	0x00000028


	//----- nvinfo : EIATTR_MIN_STACK_SIZE
	.align		4
.L_7:
        /*0024*/ 	.byte	0x04, 0x12
        /*0026*/ 	.short	(.L_9 - .L_8)
	.align		4
.L_8:
        /*0028*/ 	.word	index@(_Z3pinPid)
        /*002c*/ 	.word	0x00000028
.L_9:


//--------------------- .nv.compat                --------------------------
	.section	.nv.compat,"",@"SHT_CUDA_COMPAT_INFO"
	.align	4
        /*0000*/ 	.byte	0x02, 0x09, 0x00, 0x00, 0x02, 0x02, 0x01, 0x00, 0x02, 0x05, 0x05, 0x00, 0x03, 0x07, 0x01, 0x01
        /*0010*/ 	.byte	0x02, 0x03, 0x00, 0x00, 0x02, 0x06, 0x01, 0x00, 0x04, 0x0b, 0x08, 0x00, 0x01, 0x00, 0x00, 0x00
        /*0020*/ 	.byte	0x00, 0x00, 0x00, 0x00


//--------------------- .nv.info._Z3pinPid        --------------------------
	.section	.nv.info._Z3pinPid,"",@"SHT_CUDA_INFO"
	.sectionflags	@""
	.align	4


	//----- nvinfo : EIATTR_CUDA_API_VERSION
	.align		4
        /*0000*/ 	.byte	0x04, 0x37
        /*0002*/ 	.short	(.L_11 - .L_10)
.L_10:
        /*0004*/ 	.word	0x00000082


	//----- nvinfo : EIATTR_KPARAM_INFO
	.align		4
.L_11:
        /*0008*/ 	.byte	0x04, 0x17
        /*000a*/ 	.short	(.L_13 - .L_12)
.L_12:
        /*000c*/ 	.word	0x00000000
        /*0010*/ 	.short	0x0001
        /*0012*/ 	.short	0x0008
        /*0014*/ 	.byte	0x00, 0xf0, 0x21, 0x00


	//----- nvinfo : EIATTR_KPARAM_INFO
	.align		4
.L_13:
        /*0018*/ 	.byte	0x04, 0x17
        /*001a*/ 	.short	(.L_15 - .L_14)
.L_14:
        /*001c*/ 	.word	0x00000000
        /*0020*/ 	.short	0x0000
        /*0022*/ 	.short	0x0000
        /*0024*/ 	.byte	0x00, 0xf5, 0x21, 0x00


	//----- nvinfo : EIATTR_SPARSE_MMA_MASK
	.align		4
.L_15:
        /*0028*/ 	.byte	0x03, 0x50
        /*002a*/ 	.short	0x0000


	//----- nvinfo : EIATTR_MAXREG_COUNT
	.align		4
        /*002c*/ 	.byte	0x03, 0x1b
        /*002e*/ 	.short	0x00ff


	//----- nvinfo : EIATTR_MERCURY_ISA_VERSION
	.align		4
        /*0030*/ 	.byte	0x03, 0x5f
        /*0032*/ 	.short	0x0101


	//----- nvinfo : EIATTR_VRC_CTA_INIT_COUNT
	.align		4
        /*0034*/ 	.byte	0x02, 0x4a
	.zero		1
	.zero		1


	//----- nvinfo : EIATTR_EXIT_INSTR_OFFSETS
	.align		4
        /*0038*/ 	.byte	0x04, 0x1c
        /*003a*/ 	.short	(.L_17 - .L_16)


	//   ....[0]....
.L_16:
        /*003c*/ 	.word	0x000000b0


	//   ....[1]....
        /*0040*/ 	.word	0x00000590


	//----- nvinfo : EIATTR_CRS_STACK_SIZE
	.align		4
.L_17:
        /*0044*/ 	.byte	0x04, 0x1e
        /*0046*/ 	.short	(.L_19 - .L_18)
.L_18:
        /*0048*/ 	.word	0x00000000


	//----- nvinfo : EIATTR_CBANK_PARAM_SIZE
	.align		4
.L_19:
        /*004c*/ 	.byte	0x03, 0x19
        /*004e*/ 	.short	0x0010


	//----- nvinfo : EIATTR_PARAM_CBANK
	.align		4
        /*0050*/ 	.byte	0x04, 0x0a
        /*0052*/ 	.short	(.L_21 - .L_20)
	.align		4
.L_20:
        /*0054*/ 	.word	index@(.nv.constant0._Z3pinPid)
        /*0058*/ 	.short	0x0380
        /*005a*/ 	.short	0x0010


	//----- nvinfo : EIATTR_SW_WAR
	.align		4
.L_21:
        /*005c*/ 	.byte	0x04, 0x36
        /*005e*/ 	.short	(.L_23 - .L_22)
.L_22:
        /*0060*/ 	.word	0x00000008
.L_23:


//--------------------- .nv.callgraph             --------------------------
	.section	.nv.callgraph,"",@"SHT_CUDA_CALLGRAPH"
	.align	4
	.sectionentsize	8
	.align		4
        /*0000*/ 	.word	0x00000000
	.align		4
        /*0004*/ 	.word	0xffffffff
	.align		4
        /*0008*/ 	.word	0x00000000
	.align		4
        /*000c*/ 	.word	0xfffffffe
	.align		4
        /*0010*/ 	.word	0x00000000
	.align		4
        /*0014*/ 	.word	0xfffffffd
	.align		4
        /*0018*/ 	.word	0x00000000
	.align		4
        /*001c*/ 	.word	0xfffffffc


//--------------------- .nv.constant4             --------------------------
	.section	.nv.constant4,"a",@progbits
	.align	8
	.align		8
.nv.constant4:
        /*0000*/ 	.dword	__cudart_i2opi_d
	.align		8
        /*0008*/ 	.dword	__cudart_sin_cos_coeffs


//--------------------- .text._Z3pinPid           --------------------------
	.section	.text._Z3pinPid,"ax",@progbits
	.align	128
        .global         _Z3pinPid
        .type           _Z3pinPid,@function
        .size           _Z3pinPid,(.L_x_11 - _Z3pinPid)
        .other          _Z3pinPid,@"STO_CUDA_ENTRY STV_DEFAULT"
_Z3pinPid:
.text._Z3pinPid:
[----:B------:R-:W0:Y:S01]  /*0000*/  LDC R1, c[0x0][0x37c] ;  /* 0x0000df00ff017b82 */ /* 0x000e220000000800 */
[----:B------:R-:W1:Y:S01]  /*0010*/  S2R R9, SR_CTAID.X ;  /* 0x0000000000097919 */ /* 0x000e620000002500 */
[----:B------:R-:W2:Y:S01]  /*0020*/  LDCU.64 UR6, c[0x0][0x388] ;  /* 0x00007100ff0677ac */ /* 0x000ea20008000a00 */
[----:B0-----:R-:W-:Y:S01]  /*0030*/  VIADD R1, R1, 0xffffffd8 ;  /* 0xffffffd801017836 */ /* 0x001fe20000000000 */
[----:B------:R-:W1:Y:S01]  /*0040*/  S2R R0, SR_TID.X ;  /* 0x0000000000007919 */ /* 0x000e620000002100 */
[----:B------:R-:W1:Y:S01]  /*0050*/  LDCU UR4, c[0x0][0x360] ;  /* 0x00006c00ff0477ac */ /* 0x000e620008000800 */
[----:B--2---:R-:W0:Y:S08]  /*0060*/  F2I.F64.TRUNC R20, UR6 ;  /* 0x0000000600147d11 */ /* 0x004e30000830d100 */
[----:B0-----:R-:W-:Y:S01]  /*0070*/  I2F.F64 R20, R20 ;  /* 0x0000001400147312 */ /* 0x001fe20000201c00 */
[----:B-1----:R-:W-:-:S07]  /*0080*/  IMAD R9, R9, UR4, R0 ;  /* 0x0000000409097c24 */ /* 0x002fce000f8e0200 */
[----:B------:R-:W0:Y:S02]  /*0090*/  I2F.F64 R2, R9 ;  /* 0x0000000900027312 */ /* 0x000e240000201c00 */
[----:B0-----:R-:W-:-:S14]  /*00a0*/  DSETP.GEU.AND P0, PT, R2, R20, PT ;  /* 0x000000140200722a */ /* 0x001fdc0003f0e000 */
[----:B------:R-:W-:Y:S05]  /*00b0*/  @P0 EXIT ;  /* 0x000000000000094d */ /* 0x000fea0003800000 */
[----:B------:R-:W0:Y:S01]  /*00c0*/  LDCU UR5, c[0x0][0x370] ;  /* 0x00006e00ff0577ac */ /* 0x000e220008000800 */
[----:B------:R-:W1:Y:S01]  /*00d0*/  LDC.64 R4, c[0x0][0x380] ;  /* 0x0000e000ff047b82 */ /* 0x000e620000000a00 */
[----:B------:R-:W2:Y:S01]  /*00e0*/  LDCU.64 UR6, c[0x0][0x358] ;  /* 0x00006b00ff0677ac */ /* 0x000ea20008000a00 */
[----:B------:R-:W3:Y:S01]  /*00f0*/  LDCU.64 UR8, c[0x4][0x8] ;  /* 0x01000100ff0877ac */ /* 0x000ee20008000a00 */
[----:B0-----:R-:W-:Y:S01]  /*0100*/  UIMAD UR4, UR4, UR5, URZ ;  /* 0x00000005040472a4 */ /* 0x001fe2000f8e02ff */
[----:B-1----:R-:W-:-:S08]  /*0110*/  IMAD.WIDE R4, R9, 0x4, R4 ;  /* 0x0000000409047825 */ /* 0x002fd000078e0204 */
[----:B--23--:R-:W0:Y:S03]  /*0120*/  I2F.F64.U32 R6, UR4 ;  /* 0x0000000400067d12 */ /* 0x00ce260008201800 */
.L_x_2:
[----:B------:R-:W-:Y:S01]  /*0130*/  DSETP.NEU.AND P0, PT, |R2|, +INF , PT ;  /* 0x7ff000000200742a */ /* 0x000fe20003f0d200 */
[----:B------:R-:W-:-:S13]  /*0140*/  BSSY.RECONVERGENT B0, `(.L_x_0) ;  /* 0x000001b000007945 */ /* 0x000fda0003800200 */
[----:B------:R-:W-:Y:S01]  /*0150*/  @!P0 DMUL R22, RZ, R2 ;  /* 0x00000002ff168228 */ /* 0x000fe20000000000 */
[----:B------:R-:W-:Y:S01]  /*0160*/  @!P0 IMAD.MOV.U32 R0, RZ, RZ, RZ ;  /* 0x000000ffff008224 */ /* 0x000fe200078e00ff */
[----:B-1----:R-:W-:Y:S09]  /*0170*/  @!P0 BRA `(.L_x_1) ;  /* 0x00000000005c8947 */ /* 0x002ff20003800000 */
[----:B------:R-:W-:Y:S01]  /*0180*/  UMOV UR4, 0x6dc9c883 ;  /* 0x6dc9c88300047882 */ /* 0x000fe20000000000 */
[----:B------:R-:W-:Y:S01]  /*0190*/  UMOV UR5, 0x3fe45f30 ;  /* 0x3fe45f3000057882 */ /* 0x000fe20000000000 */
[C---:B------:R-:W-:Y:S02]  /*01a0*/  DSETP.GE.AND P0, PT, |R2|.reuse, 2.14748364800000000000e+09, PT ;  /* 0x41e000000200742a */ /* 0x040fe40003f06200 */
[----:B------:R-:W-:Y:S01]  /*01b0*/  DMUL R8, R2, UR4 ;  /* 0x0000000402087c28 */ /* 0x000fe20008000000 */
[----:B------:R-:W-:Y:S01]  /*01c0*/  UMOV UR4, 0x54442d18 ;  /* 0x54442d1800047882 */ /* 0x000fe20000000000 */
[----:B------:R-:W-:-:S04]  /*01d0*/  UMOV UR5, 0x3ff921fb ;  /* 0x3ff921fb00057882 */ /* 0x000fc80000000000 */
[----:B------:R-:W1:Y:S08]  /*01e0*/  F2I.F64 R0, R8 ;  /* 0x0000000800007311 */ /* 0x000e700000301100 */
[----:B-1----:R-:W1:Y:S02]  /*01f0*/  I2F.F64 R22, R0 ;  /* 0x0000000000167312 */ /* 0x002e640000201c00 */
[----:B-1----:R-:W-:Y:S01]  /*0200*/  DFMA R10, R22, -UR4, R2 ;  /* 0x80000004160a7c2b */ /* 0x002fe20008000002 */
[----:B------:R-:W-:Y:S01]  /*0210*/  UMOV UR4, 0x33145c00 ;  /* 0x33145c0000047882 */ /* 0x000fe20000000000 */
[----:B------:R-:W-:-:S06]  /*0220*/  UMOV UR5, 0x3c91a626 ;  /* 0x3c91a62600057882 */ /* 0x000fcc0000000000 */
[----:B------:R-:W-:Y:S01]  /*0230*/  DFMA R10, R22, -UR4, R10 ;  /* 0x80000004160a7c2b */ /* 0x000fe2000800000a */
[----:B------:R-:W-:Y:S01]  /*0240*/  UMOV UR4, 0x252049c0 ;  /* 0x252049c000047882 */ /* 0x000fe20000000000 */
[----:B------:R-:W-:-:S06]  /*0250*/  UMOV UR5, 0x397b839a ;  /* 0x397b839a00057882 */ /* 0x000fcc0000000000 */
[----:B------:R-:W-:Y:S01]  /*0260*/  DFMA R22, R22, -UR4, R10 ;  /* 0x8000000416167c2b */ /* 0x000fe2000800000a */
[----:B------:R-:W-:Y:S10]  /*0270*/  @!P0 BRA `(.L_x_1) ;  /* 0x00000000001c8947 */ /* 0x000ff40003800000 */
[----:B------:R-:W-:Y:S01]  /*0280*/  IMAD.MOV.U32 R12, RZ, RZ, R2 ;  /* 0x000000ffff0c7224 */ /* 0x000fe200078e0002 */
[----:B------:R-:W-:Y:S01]  /*0290*/  MOV R0, 0x2c0 ;  /* 0x000002c000007802 */ /* 0x000fe20000000f00 */
[----:B------:R-:W-:-:S07]  /*02a0*/  IMAD.MOV.U32 R8, RZ, RZ, R3 ;  /* 0x000000ffff087224 */ /* 0x000fce00078e0003 */
[----:B0-----:R-:W-:Y:S05]  /*02b0*/  CALL.REL.NOINC `($_Z3pinPid$__internal_trig_reduction_slowpathd) ;  /* 0x0000000000b87944 */ /* 0x001fea0003c00000 */
[----:B------:R-:W-:Y:S02]  /*02c0*/  IMAD.MOV.U32 R0, RZ, RZ, R10 ;  /* 0x000000ffff007224 */ /* 0x000fe400078e000a */
[----:B------:R-:W-:Y:S02]  /*02d0*/  IMAD.MOV.U32 R22, RZ, RZ, R12 ;  /* 0x000000ffff167224 */ /* 0x000fe400078e000c */
[----:B------:R-:W-:-:S07]  /*02e0*/  IMAD.MOV.U32 R23, RZ, RZ, R13 ;  /* 0x000000ffff177224 */ /* 0x000fce00078e000d */
.L_x_1:
[----:B------:R-:W-:Y:S05]  /*02f0*/  BSYNC.RECONVERGENT B0 ;  /* 0x0000000000007941 */ /* 0x000fea0003800200 */
.L_x_0:
[----:B------:R-:W-:Y:S01]  /*0300*/  IMAD.SHL.U32 R8, R0, 0x40, RZ ;  /* 0x0000004000087824 */ /* 0x000fe200078e00ff */
[----:B------:R-:W2:Y:S04]  /*0310*/  LDG.E R28, desc[UR6][R4.64] ;  /* 0x00000006041c7981 */ /* 0x000ea8000c1e1900 */
[----:B------:R-:W-:-:S04]  /*0320*/  LOP3.LUT R8, R8, 0x40, RZ, 0xc0, !PT ;  /* 0x0000004008087812 */ /* 0x000fc800078ec0ff */
[----:B------:R-:W-:-:S05]  /*0330*/  IADD3 R16, P0, PT, R8, UR8, RZ ;  /* 0x0000000808107c10 */ /* 0x000fca000ff1e0ff */
[----:B------:R-:W-:-:S05]  /*0340*/  IMAD.X R17, RZ, RZ, UR9, P0 ;  /* 0x00000009ff117e24 */ /* 0x000fca00080e06ff */
[----:B------:R-:W3:Y:S04]  /*0350*/  LDG.E.128.CONSTANT R8, desc[UR6][R16.64] ;  /* 0x0000000610087981 */ /* 0x000ee8000c1e9d00 */
[----:B------:R-:W4:Y:S04]  /*0360*/  LDG.E.128.CONSTANT R12, desc[UR6][R16.64+0x10] ;  /* 0x00001006100c7981 */ /* 0x000f28000c1e9d00 */
[----:B------:R-:W5:Y:S01]  /*0370*/  LDG.E.128.CONSTANT R16, desc[UR6][R16.64+0x20] ;  /* 0x0000200610107981 */ /* 0x000f62000c1e9d00 */
[----:B------:R-:W-:Y:S01]  /*0380*/  LOP3.LUT R24, R0, 0x1, RZ, 0xc0, !PT ;  /* 0x0000000100187812 */ /* 0x000fe200078ec0ff */
[----:B------:R-:W-:-:S03]  /*0390*/  IMAD.MOV.U32 R25, RZ, RZ, 0x3da8ff83 ;  /* 0x3da8ff83ff197424 */ /* 0x000fc600078e00ff */
[----:B------:R-:W-:Y:S01]  /*03a0*/  ISETP.NE.U32.AND P0, PT, R24, 0x1, PT ;  /* 0x000000011800780c */ /* 0x000fe20003f05070 */
[----:B------:R-:W-:Y:S01]  /*03b0*/  IMAD.MOV.U32 R24, RZ, RZ, 0x20fd8164 ;  /* 0x20fd8164ff187424 */ /* 0x000fe200078e00ff */
[----:B------:R-:W-:Y:S02]  /*03c0*/  DMUL R26, R22, R22 ;  /* 0x00000016161a7228 */ /* 0x000fe40000000000 */
[----:B------:R-:W-:Y:S02]  /*03d0*/  FSEL R25, -R25, 0.11223486810922622681, !P0 ;  /* 0x3de5db6519197808 */ /* 0x000fe40004000100 */
[----:B------:R-:W-:Y:S01]  /*03e0*/  FSEL R24, R24, -8.06006814911005101289e+34, !P0 ;  /* 0xf9785eba18187808 */ /* 0x000fe20004000000 */
[----:B0-----:R-:W-:-:S05]  /*03f0*/  DADD R2, R6, R2 ;  /* 0x0000000006027229 */ /* 0x001fca0000000002 */
[----:B---3--:R-:W-:-:S08]  /*0400*/  DFMA R8, R26, R24, R8 ;  /* 0x000000181a08722b */ /* 0x008fd00000000008 */
[----:B------:R-:W-:-:S08]  /*0410*/  DFMA R8, R26, R8, R10 ;  /* 0x000000081a08722b */ /* 0x000fd0000000000a */
[----:B----4-:R-:W-:-:S08]  /*0420*/  DFMA R8, R26, R8, R12 ;  /* 0x000000081a08722b */ /* 0x010fd0000000000c */
[----:B------:R-:W-:-:S08]  /*0430*/  DFMA R8, R26, R8, R14 ;  /* 0x000000081a08722b */ /* 0x000fd0000000000e */
[----:B-----5:R-:W-:-:S08]  /*0440*/  DFMA R8, R26, R8, R16 ;  /* 0x000000081a08722b */ /* 0x020fd00000000010 */
[----:B------:R-:W-:-:S08]  /*0450*/  DFMA R8, R26, R8, R18 ;  /* 0x000000081a08722b */ /* 0x000fd00000000012 */
[----:B------:R-:W-:Y:S02]  /*0460*/  DFMA R22, R8, R22, R22 ;  /* 0x000000160816722b */ /* 0x000fe40000000016 */
[----:B------:R-:W-:-:S10]  /*0470*/  DFMA R8, R26, R8, 1 ;  /* 0x3ff000001a08742b */ /* 0x000fd40000000008 */
[----:B------:R-:W-:Y:S02]  /*0480*/  FSEL R10, R8, R22, !P0 ;  /* 0x00000016080a7208 */ /* 0x000fe40004000000 */
[----:B------:R-:W-:-:S06]  /*0490*/  FSEL R11, R9, R23, !P0 ;  /* 0x00000017090b7208 */ /* 0x000fcc0004000000 */
[----:B------:R-:W-:Y:S01]  /*04a0*/  DADD R8, RZ, -R10 ;  /* 0x00000000ff087229 */ /* 0x000fe2000000080a */
[----:B------:R-:W-:-:S09]  /*04b0*/  LOP3.LUT P0, RZ, R0, 0x2, RZ, 0xc0, !PT ;  /* 0x0000000200ff7812 */ /* 0x000fd2000780c0ff */
[----:B------:R-:W-:Y:S02]  /*04c0*/  FSEL R8, R10, R8, !P0 ;  /* 0x000000080a087208 */ /* 0x000fe40004000000 */
[----:B------:R-:W-:-:S06]  /*04d0*/  FSEL R9, R11, R9, !P0 ;  /* 0x000000090b097208 */ /* 0x000fcc0004000000 */
[----:B------:R-:W-:-:S08]  /*04e0*/  DMUL R8, R8, R8 ;  /* 0x0000000808087228 */ /* 0x000fd00000000000 */
[----:B------:R-:W-:-:S10]  /*04f0*/  DMUL R8, R8, 10000 ;  /* 0x40c3880008087828 */ /* 0x000fd40000000000 */
[----:B------:R-:W2:Y:S02]  /*0500*/  F2I.F64.TRUNC R9, R8 ;  /* 0x0000000800097311 */ /* 0x000ea4000030d100 */
[----:B--2---:R-:W-:-:S04]  /*0510*/  IMAD.IADD R28, R9, 0x1, R28 ;  /* 0x00000001091c7824 */ /* 0x004fc800078e021c */
[----:B------:R-:W-:-:S05]  /*0520*/  IMAD.HI R0, R28, 0x68db8bad, RZ ;  /* 0x68db8bad1c007827 */ /* 0x000fca00078e02ff */
[----:B------:R-:W-:-:S04]  /*0530*/  SHF.R.U32.HI R11, RZ, 0x1f, R0 ;  /* 0x0000001fff0b7819 */ /* 0x000fc80000011600 */
[----:B------:R-:W-:-:S05]  /*0540*/  LEA.HI.SX32 R11, R0, R11, 0x14 ;  /* 0x0000000b000b7211 */ /* 0x000fca00078fa2ff */
[----:B------:R-:W-:Y:S01]  /*0550*/  IMAD R11, R11, -0x2710, R28 ;  /* 0xffffd8f00b0b7824 */ /* 0x000fe200078e021c */
[----:B------:R-:W-:-:S04]  /*0560*/  DSETP.GEU.AND P0, PT, R2, R20, PT ;  /* 0x000000140200722a */ /* 0x000fc80003f0e000 */
[----:B------:R1:W-:Y:S10]  /*0570*/  STG.E desc[UR6][R4.64], R11 ;  /* 0x0000000b04007986 */ /* 0x0003f4000c101906 */
[----:B------:R-:W-:Y:S05]  /*0580*/  @!P0 BRA `(.L_x_2) ;  /* 0xfffffff800e88947 */ /* 0x000fea000383ffff */
[----:B------:R-:W-:Y:S05]  /*0590*/  EXIT ;  /* 0x000000000000794d */ /* 0x000fea0003800000 */
        .type           $_Z3pinPid$__internal_trig_reduction_slowpathd,@function
        .size           $_Z3pinPid$__internal_trig_reduction_slowpathd,(.L_x_11 - $_Z3pinPid$__internal_trig_reduction_slowpathd)
$_Z3pinPid$__internal_trig_reduction_slowpathd:
[--C-:B------:R-:W-:Y:S01]  /*05a0*/  SHF.R.U32.HI R9, RZ, 0x14, R8.reuse ;  /* 0x00000014ff097819 */ /* 0x100fe20000011608 */
[----:B------:R-:W-:Y:S02]  /*05b0*/  IMAD.MOV.U32 R13, RZ, RZ, R8 ;  /* 0x000000ffff0d7224 */ /* 0x000fe400078e0008 */
[----:B------:R-:W-:Y:S01]  /*05c0*/  IMAD.MOV.U32 R10, RZ, RZ, RZ ;  /* 0x000000ffff0a7224 */ /* 0x000fe200078e00ff */
[----:B------:R-:W-:-:S04]  /*05d0*/  LOP3.LUT R11, R9, 0x7ff, RZ, 0xc0, !PT ;  /* 0x000007ff090b7812 */ /* 0x000fc800078ec0ff */
[----:B------:R-:W-:-:S13]  /*05e0*/  ISETP.NE.AND P0, PT, R11, 0x7ff, PT ;  /* 0x000007ff0b00780c */ /* 0x000fda0003f05270 */
[----:B------:R-:W-:Y:S05]  /*05f0*/  @!P0 BRA `(.L_x_3) ;  /* 0x0000000800448947 */ /* 0x000fea0003800000 */
[----:B------:R-:W-:Y:S01]  /*0600*/  VIADD R11, R11, 0xfffffc00 ;  /* 0xfffffc000b0b7836 */ /* 0x000fe20000000000 */
[----:B------:R-:W-:Y:S01]  /*0610*/  BSSY.RECONVERGENT B1, `(.L_x_4) ;  /* 0x000002e000017945 */ /* 0x000fe20003800200 */
[----:B------:R-:W-:-:S03]  /*0620*/  CS2R R16, SRZ ;  /* 0x0000000000107805 */ /* 0x000fc6000001ff00 */
[----:B------:R-:W-:Y:S02]  /*0630*/  SHF.R.U32.HI R10, RZ, 0x6, R11 ;  /* 0x00000006ff0a7819 */ /* 0x000fe4000001160b */
[----:B------:R-:W-:Y:S02]  /*0640*/  ISETP.GE.U32.AND P0, PT, R11, 0x80, PT ;  /* 0x000000800b00780c */ /* 0x000fe40003f06070 */
[C---:B------:R-:W-:Y:S02]  /*0650*/  IADD3 R11, PT, PT, -R10.reuse, 0x13, RZ ;  /* 0x000000130a0b7810 */ /* 0x040fe40007ffe1ff */
[----:B------:R-:W-:Y:S02]  /*0660*/  IADD3 R25, PT, PT, -R10, 0xf, RZ ;  /* 0x0000000f0a197810 */ /* 0x000fe40007ffe1ff */
[----:B------:R-:W-:-:S04]  /*0670*/  SEL R11, R11, 0x12, P0 ;  /* 0x000000120b0b7807 */ /* 0x000fc80000000000 */
[----:B------:R-:W-:-:S13]  /*0680*/  ISETP.GE.AND P0, PT, R25, R11, PT ;  /* 0x0000000b1900720c */ /* 0x000fda0003f06270 */
[----:B------:R-:W-:Y:S05]  /*0690*/  @P0 BRA `(.L_x_5) ;  /* 0x0000000000940947 */ /* 0x000fea0003800000 */
[----:B------:R-:W0:Y:S01]  /*06a0*/  LDC.64 R14, c[0x0][0x358] ;  /* 0x0000d600ff0e7b82 */ /* 0x000e220000000a00 */
[C---:B------:R-:W-:Y:S01]  /*06b0*/  SHF.L.U64.HI R18, R12.reuse, 0xb, R13 ;  /* 0x0000000b0c127819 */ /* 0x040fe2000001020d */
[----:B------:R-:W-:Y:S01]  /*06c0*/  BSSY.RECONVERGENT B2, `(.L_x_6) ;  /* 0x0000021000027945 */ /* 0x000fe20003800200 */
[----:B------:R-:W-:Y:S01]  /*06d0*/  IMAD.SHL.U32 R13, R12, 0x800, RZ ;  /* 0x000008000c0d7824 */ /* 0x000fe200078e00ff */
[----:B------:R-:W-:Y:S01]  /*06e0*/  IADD3 R23, PT, PT, RZ, -R10, -R11 ;  /* 0x8000000aff177210 */ /* 0x000fe20007ffe80b */
[----:B------:R-:W-:Y:S01]  /*06f0*/  IMAD.MOV.U32 R22, RZ, RZ, RZ ;  /* 0x000000ffff167224 */ /* 0x000fe200078e00ff */
[----:B------:R-:W-:Y:S02]  /*0700*/  CS2R R16, SRZ ;  /* 0x0000000000107805 */ /* 0x000fe4000001ff00 */
[----:B------:R-:W-:-:S07]  /*0710*/  LOP3.LUT R12, R18, 0x80000000, RZ, 0xfc, !PT ;  /* 0x80000000120c7812 */ /* 0x000fce00078efcff */
.L_x_7:
[----:B------:R-:W1:Y:S01]  /*0720*/  LDC.64 R18, c[0x4][RZ] ;  /* 0x01000000ff127b82 */ /* 0x000e620000000a00 */
[----:B0-----:R-:W-:Y:S02]  /*0730*/  R2UR UR4, R14 ;  /* 0x000000000e0472ca */ /* 0x001fe400000e0000 */
[----:B------:R-:W-:Y:S01]  /*0740*/  R2UR UR5, R15 ;  /* 0x000000000f0572ca */ /* 0x000fe200000e0000 */
[----:B-1----:R-:W-:-:S12]  /*0750*/  IMAD.WIDE R18, R25, 0x8, R18 ;  /* 0x0000000819127825 */ /* 0x002fd800078e0212 */
[----:B------:R-:W2:Y:S01]  /*0760*/  LDG.E.64.CONSTANT R18, desc[UR4][R18.64] ;  /* 0x0000000412127981 */ /* 0x000ea2000c1e9b00 */
[----:B------:R-:W-:Y:S02]  /*0770*/  VIADD R23, R23, 0x1 ;  /* 0x0000000117177836 */ /* 0x000fe40000000000 */
[----:B------:R-:W-:Y:S02]  /*0780*/  VIADD R25, R25, 0x1 ;  /* 0x0000000119197836 */ /* 0x000fe40000000000 */
[----:B--2---:R-:W-:-:S04]  /*0790*/  IMAD.WIDE.U32 R16, P2, R18, R13, R16 ;  /* 0x0000000d12107225 */ /* 0x004fc80007840010 */
[----:B------:R-:W-:Y:S02]  /*07a0*/  IMAD R27, R18, R12, RZ ;  /* 0x0000000c121b7224 */ /* 0x000fe400078e02ff */
[CC--:B------:R-:W-:Y:S02]  /*07b0*/  IMAD R24, R19.reuse, R13.reuse, RZ ;  /* 0x0000000d13187224 */ /* 0x0c0fe400078e02ff */
[----:B------:R-:W-:Y:S01]  /*07c0*/  IMAD.HI.U32 R29, R19, R13, RZ ;  /* 0x0000000d131d7227 */ /* 0x000fe200078e00ff */
[----:B------:R-:W-:-:S03]  /*07d0*/  IADD3 R17, P0, PT, R27, R17, RZ ;  /* 0x000000111b117210 */ /* 0x000fc60007f1e0ff */
[----:B------:R-:W-:Y:S01]  /*07e0*/  IMAD R27, R22, 0x8, R1 ;  /* 0x00000008161b7824 */ /* 0x000fe200078e0201 */
[----:B------:R-:W-:Y:S01]  /*07f0*/  IADD3 R17, P1, PT, R24, R17, RZ ;  /* 0x0000001118117210 */ /* 0x000fe20007f3e0ff */
[----:B------:R-:W-:-:S04]  /*0800*/  IMAD.HI.U32 R24, R18, R12, RZ ;  /* 0x0000000c12187227 */ /* 0x000fc800078e00ff */
[----:B------:R-:W-:Y:S01]  /*0810*/  IMAD.X R18, RZ, RZ, R24, P2 ;  /* 0x000000ffff127224 */ /* 0x000fe200010e0618 */
[----:B------:R0:W-:Y:S01]  /*0820*/  STL.64 [R27], R16 ;  /* 0x000000101b007387 */ /* 0x0001e20000100a00 */
[----:B------:R-:W-:-:S03]  /*0830*/  IMAD.HI.U32 R24, R19, R12, RZ ;  /* 0x0000000c13187227 */ /* 0x000fc600078e00ff */
[----:B------:R-:W-:Y:S01]  /*0840*/  IADD3.X R18, P0, PT, R29, R18, RZ, P0, !PT ;  /* 0x000000121d127210 */ /* 0x000fe2000071e4ff */
[----:B------:R-:W-:Y:S02]  /*0850*/  IMAD R19, R19, R12, RZ ;  /* 0x0000000c13137224 */ /* 0x000fe400078e02ff */
[----:B------:R-:W-:-:S03]  /*0860*/  VIADD R22, R22, 0x1 ;  /* 0x0000000116167836 */ /* 0x000fc60000000000 */
[----:B------:R-:W-:Y:S01]  /*0870*/  IADD3.X R19, P1, PT, R19, R18, RZ, P1, !PT ;  /* 0x0000001213137210 */ /* 0x000fe20000f3e4ff */
[----:B------:R-:W-:Y:S01]  /*0880*/  IMAD.X R18, RZ, RZ, R24, P0 ;  /* 0x000000ffff127224 */ /* 0x000fe200000e0618 */
[----:B------:R-:W-:-:S03]  /*0890*/  ISETP.NE.AND P0, PT, R23, -0xf, PT ;  /* 0xfffffff11700780c */ /* 0x000fc60003f05270 */
[----:B0-----:R-:W-:Y:S02]  /*08a0*/  IMAD.X R17, RZ, RZ, R18, P1 ;  /* 0x000000ffff117224 */ /* 0x001fe400008e0612 */
[----:B------:R-:W-:-:S08]  /*08b0*/  IMAD.MOV.U32 R16, RZ, RZ, R19 ;  /* 0x000000ffff107224 */ /* 0x000fd000078e0013 */
[----:B------:R-:W-:Y:S05]  /*08c0*/  @P0 BRA `(.L_x_7) ;  /* 0xfffffffc00940947 */ /* 0x000fea000383ffff */
[----:B------:R-:W-:Y:S05]  /*08d0*/  BSYNC.RECONVERGENT B2 ;  /* 0x0000000000027941 */ /* 0x000fea0003800200 */
.L_x_6:
[----:B------:R-:W-:-:S07]  /*08e0*/  IMAD.MOV.U32 R25, RZ, RZ, R11 ;  /* 0x000000ffff197224 */ /* 0x000fce00078e000b */
.L_x_5:
[----:B------:R-:W-:Y:S05]  /*08f0*/  BSYNC.RECONVERGENT B1 ;  /* 0x0000000000017941 */ /* 0x000fea0003800200 */
.L_x_4:
[----:B------:R-:W-:Y:S01]  /*0900*/  LOP3.LUT P0, R23, R9, 0x3f, RZ, 0xc0, !PT ;  /* 0x0000003f09177812 */ /* 0x000fe2000780c0ff */
[----:B------:R-:W-:-:S04]  /*0910*/  IMAD.IADD R10, R10, 0x1, R25 ;  /* 0x000000010a0a7824 */ /* 0x000fc800078e0219 */
[----:B------:R-:W-:-:S05]  /*0920*/  IMAD.U32 R15, R10, 0x8, R1 ;  /* 0x000000080a0f7824 */ /* 0x000fca00078e0001 */
[----:B------:R0:W-:Y:S04]  /*0930*/  STL.64 [R15+-0x78], R16 ;  /* 0xffff88100f007387 */ /* 0x0001e80000100a00 */
[----:B------:R-:W2:Y:S04]  /*0940*/  @P0 LDL.64 R18, [R1+0x8] ;  /* 0x0000080001120983 */ /* 0x000ea80000100a00 */
[----:B------:R-:W3:Y:S04]  /*0950*/  LDL.64 R12, [R1+0x10] ;  /* 0x00001000010c7983 */ /* 0x000ee80000100a00 */
[----:B------:R-:W4:Y:S01]  /*0960*/  LDL.64 R10, [R1+0x18] ;  /* 0x00001800010a7983 */ /* 0x000f220000100a00 */
[----:B------:R-:W-:Y:S01]  /*0970*/  @P0 LOP3.LUT R9, R23, 0x3f, RZ, 0x3c, !PT ;  /* 0x0000003f17090812 */ /* 0x000fe200078e3cff */
[----:B------:R-:W-:Y:S01]  /*0980*/  BSSY.RECONVERGENT B1, `(.L_x_8) ;  /* 0x0000034000017945 */ /* 0x000fe20003800200 */
[----:B--2---:R-:W-:-:S02]  /*0990*/  @P0 SHF.R.U64 R14, R18, 0x1, R19 ;  /* 0x00000001120e0819 */ /* 0x004fc40000001213 */
[----:B------:R-:W-:Y:S02]  /*09a0*/  @P0 SHF.R.U32.HI R18, RZ, 0x1, R19 ;  /* 0x00000001ff120819 */ /* 0x000fe40000011613 */
[----:B---3--:R-:W-:Y:S02]  /*09b0*/  @P0 SHF.L.U32 R19, R12, R23, RZ ;  /* 0x000000170c130219 */ /* 0x008fe400000006ff */
[----:B------:R-:W-:Y:S02]  /*09c0*/  @P0 SHF.R.U64 R14, R14, R9, R18 ;  /* 0x000000090e0e0219 */ /* 0x000fe40000001212 */
[--C-:B------:R-:W-:Y:S02]  /*09d0*/  @P0 SHF.R.U32.HI R26, RZ, 0x1, R13.reuse ;  /* 0x00000001ff1a0819 */ /* 0x100fe4000001160d */
[C-C-:B------:R-:W-:Y:S02]  /*09e0*/  @P0 SHF.R.U64 R24, R12.reuse, 0x1, R13.reuse ;  /* 0x000000010c180819 */ /* 0x140fe4000000120d */
[----:B------:R-:W-:-:S02]  /*09f0*/  @P0 SHF.L.U64.HI R22, R12, R23, R13 ;  /* 0x000000170c160219 */ /* 0x000fc4000001020d */
[----:B0-----:R-:W-:Y:S02]  /*0a00*/  @P0 SHF.R.U32.HI R15, RZ, R9, R18 ;  /* 0x00000009ff0f0219 */ /* 0x001fe40000011612 */
[----:B------:R-:W-:Y:S02]  /*0a10*/  @P0 LOP3.LUT R12, R19, R14, RZ, 0xfc, !PT ;  /* 0x0000000e130c0212 */ /* 0x000fe400078efcff */
[----:B----4-:R-:W-:Y:S02]  /*0a20*/  @P0 SHF.L.U32 R16, R10, R23, RZ ;  /* 0x000000170a100219 */ /* 0x010fe400000006ff */
[----:B------:R-:W-:Y:S01]  /*0a30*/  @P0 SHF.R.U64 R17, R24, R9, R26 ;  /* 0x0000000918110219 */ /* 0x000fe2000000121a */
[----:B------:R-:W-:Y:S01]  /*0a40*/  IMAD.SHL.U32 R14, R12, 0x4, RZ ;  /* 0x000000040c0e7824 */ /* 0x000fe200078e00ff */
[----:B------:R-:W-:Y:S02]  /*0a50*/  @P0 LOP3.LUT R13, R22, R15, RZ, 0xfc, !PT ;  /* 0x0000000f160d0212 */ /* 0x000fe400078efcff */
[----:B------:R-:W-:-:S02]  /*0a60*/  @P0 SHF.L.U64.HI R18, R10, R23, R11 ;  /* 0x000000170a120219 */ /* 0x000fc4000001020b */
[----:B------:R-:W-:Y:S02]  /*0a70*/  @P0 SHF.R.U32.HI R9, RZ, R9, R26 ;  /* 0x00000009ff090219 */ /* 0x000fe4000001161a */
[----:B------:R-:W-:Y:S02]  /*0a80*/  @P0 LOP3.LUT R10, R16, R17, RZ, 0xfc, !PT ;  /* 0x00000011100a0212 */ /* 0x000fe400078efcff */
[----:B------:R-:W-:Y:S02]  /*0a90*/  SHF.L.U64.HI R15, R12, 0x2, R13 ;  /* 0x000000020c0f7819 */ /* 0x000fe4000001020d */
[----:B------:R-:W-:Y:S02]  /*0aa0*/  @P0 LOP3.LUT R11, R18, R9, RZ, 0xfc, !PT ;  /* 0x00000009120b0212 */ /* 0x000fe400078efcff */
[----:B------:R-:W-:Y:S02]  /*0ab0*/  SHF.L.W.U32.HI R13, R13, 0x2, R10 ;  /* 0x000000020d0d7819 */ /* 0x000fe40000010e0a */
[----:B------:R-:W-:-:S02]  /*0ac0*/  IADD3 RZ, P0, PT, RZ, -R14, RZ ;  /* 0x8000000effff7210 */ /* 0x000fc40007f1e0ff */
[----:B------:R-:W-:Y:S02]  /*0ad0*/  LOP3.LUT R9, RZ, R15, RZ, 0x33, !PT ;  /* 0x0000000fff097212 */ /* 0x000fe400078e33ff */
[----:B------:R-:W-:Y:S02]  /*0ae0*/  SHF.L.W.U32.HI R10, R10, 0x2, R11 ;  /* 0x000000020a0a7819 */ /* 0x000fe40000010e0b */
[----:B------:R-:W-:Y:S02]  /*0af0*/  LOP3.LUT R12, RZ, R13, RZ, 0x33, !PT ;  /* 0x0000000dff0c7212 */ /* 0x000fe400078e33ff */
[----:B------:R-:W-:Y:S02]  /*0b00*/  IADD3.X R18, P0, PT, RZ, R9, RZ, P0, !PT ;  /* 0x00000009ff127210 */ /* 0x000fe4000071e4ff */
[----:B------:R-:W-:Y:S02]  /*0b10*/  LOP3.LUT R9, RZ, R10, RZ, 0x33, !PT ;  /* 0x0000000aff097212 */ /* 0x000fe400078e33ff */
[----:B------:R-:W-:-:S02]  /*0b20*/  IADD3.X R12, P1, PT, RZ, R12, RZ, P0, !PT ;  /* 0x0000000cff0c7210 */ /* 0x000fc4000073e4ff */
[----:B------:R-:W-:-:S03]  /*0b30*/  ISETP.GT.U32.AND P2, PT, R13, -0x1, PT ;  /* 0xffffffff0d00780c */ /* 0x000fc60003f44070 */
[----:B------:R-:W-:Y:S01]  /*0b40*/  IMAD.X R9, RZ, RZ, R9, P1 ;  /* 0x000000ffff097224 */ /* 0x000fe200008e0609 */
[----:B------:R-:W-:-:S04]  /*0b50*/  ISETP.GT.AND.EX P0, PT, R10, -0x1, PT, P2 ;  /* 0xffffffff0a00780c */ /* 0x000fc80003f04320 */
[----:B------:R-:W-:Y:S02]  /*0b60*/  SEL R9, R10, R9, P0 ;  /* 0x000000090a097207 */ /* 0x000fe40000000000 */
[----:B------:R-:W-:Y:S02]  /*0b70*/  SEL R16, R13, R12, P0 ;  /* 0x0000000c0d107207 */ /* 0x000fe40000000000 */
[----:B------:R-:W-:-:S04]  /*0b80*/  ISETP.NE.U32.AND P1, PT, R9, RZ, PT ;  /* 0x000000ff0900720c */ /* 0x000fc80003f25070 */
[----:B------:R-:W-:Y:S01]  /*0b90*/  SEL R13, R16, R9, !P1 ;  /* 0x00000009100d7207 */ /* 0x000fe20004800000 */
[----:B------:R-:W-:-:S05]  /*0ba0*/  @!P0 IMAD.MOV R14, RZ, RZ, -R14 ;  /* 0x000000ffff0e8224 */ /* 0x000fca00078e0a0e */
[----:B------:R-:W0:Y:S02]  /*0bb0*/  FLO.U32 R13, R13 ;  /* 0x0000000d000d7300 */ /* 0x000e2400000e0000 */
[C---:B0-----:R-:W-:Y:S02]  /*0bc0*/  IADD3 R17, PT, PT, -R13.reuse, 0x1f, RZ ;  /* 0x0000001f0d117810 */ /* 0x041fe40007ffe1ff */
[----:B------:R-:W-:-:S03]  /*0bd0*/  IADD3 R12, PT, PT, -R13, 0x3f, RZ ;  /* 0x0000003f0d0c7810 */ /* 0x000fc60007ffe1ff */
[----:B------:R-:W-:Y:S01]  /*0be0*/  @P1 IMAD.MOV R12, RZ, RZ, R17 ;  /* 0x000000ffff0c1224 */ /* 0x000fe200078e0211 */
[----:B------:R-:W-:-:S04]  /*0bf0*/  SEL R17, R15, R18, P0 ;  /* 0x000000120f117207 */ /* 0x000fc80000000000 */
[----:B------:R-:W-:-:S13]  /*0c00*/  ISETP.NE.AND P1, PT, R12, RZ, PT ;  /* 0x000000ff0c00720c */ /* 0x000fda0003f25270 */
[----:B------:R-:W-:Y:S05]  /*0c10*/  @!P1 BRA `(.L_x_9) ;  /* 0x0000000000289947 */ /* 0x000fea0003800000 */
[----:B------:R-:W-:Y:S02]  /*0c20*/  LOP3.LUT R13, R12, 0x3f, RZ, 0xc0, !PT ;  /* 0x0000003f0c0d7812 */ /* 0x000fe400078ec0ff */
[--C-:B------:R-:W-:Y:S02]  /*0c30*/  SHF.R.U64 R15, R14, 0x1, R17.reuse ;  /* 0x000000010e0f7819 */ /* 0x100fe40000001211 */
[----:B------:R-:W-:Y:S02]  /*0c40*/  SHF.R.U32.HI R17, RZ, 0x1, R17 ;  /* 0x00000001ff117819 */ /* 0x000fe40000011611 */
[----:B------:R-:W-:Y:S02]  /*0c50*/  LOP3.LUT R14, R12, 0x3f, RZ, 0xc, !PT ;  /* 0x0000003f0c0e7812 */ /* 0x000fe400078e0cff */
[CC--:B------:R-:W-:Y:S02]  /*0c60*/  SHF.L.U64.HI R18, R16.reuse, R13.reuse, R9 ;  /* 0x0000000d10127219 */ /* 0x0c0fe40000010209 */
[----:B------:R-:W-:-:S02]  /*0c70*/  SHF.L.U32 R13, R16, R13, RZ ;  /* 0x0000000d100d7219 */ /* 0x000fc400000006ff */
[-CC-:B------:R-:W-:Y:S02]  /*0c80*/  SHF.R.U64 R16, R15, R14.reuse, R17.reuse ;  /* 0x0000000e0f107219 */ /* 0x180fe40000001211 */
[----:B------:R-:W-:Y:S02]  /*0c90*/  SHF.R.U32.HI R9, RZ, R14, R17 ;  /* 0x0000000eff097219 */ /* 0x000fe40000011611 */
[----:B------:R-:W-:Y:S02]  /*0ca0*/  LOP3.LUT R16, R13, R16, RZ, 0xfc, !PT ;  /* 0x000000100d107212 */ /* 0x000fe400078efcff */
[----:B------:R-:W-:-:S07]  /*0cb0*/  LOP3.LUT R9, R18, R9, RZ, 0xfc, !PT ;  /* 0x0000000912097212 */ /* 0x000fce00078efcff */
.L_x_9:
[----:B------:R-:W-:Y:S05]  /*0cc0*/  BSYNC.RECONVERGENT B1 ;  /* 0x0000000000017941 */ /* 0x000fea0003800200 */
.L_x_8:
[----:B------:R-:W-:Y:S01]  /*0cd0*/  IMAD.WIDE.U32 R18, R16, 0x2168c235, RZ ;  /* 0x2168c23510127825 */ /* 0x000fe200078e00ff */
[----:B------:R-:W-:-:S03]  /*0ce0*/  SHF.R.U32.HI R11, RZ, 0x1e, R11 ;  /* 0x0000001eff0b7819 */ /* 0x000fc6000001160b */
[----:B------:R-:W-:Y:S01]  /*0cf0*/  IMAD.MOV.U32 R14, RZ, RZ, R19 ;  /* 0x000000ffff0e7224 */ /* 0x000fe200078e0013 */
[----:B------:R-:W-:Y:S01]  /*0d00*/  IADD3 RZ, P1, PT, R18, R18, RZ ;  /* 0x0000001212ff7210 */ /* 0x000fe20007f3e0ff */
[----:B------:R-:W-:Y:S01]  /*0d10*/  IMAD.MOV.U32 R15, RZ, RZ, RZ ;  /* 0x000000ffff0f7224 */ /* 0x000fe200078e00ff */
[----:B------:R-:W-:Y:S01]  /*0d20*/  LEA.HI R10, R10, R11, RZ, 0x1 ;  /* 0x0000000b0a0a7211 */ /* 0x000fe200078f08ff */
[----:B------:R-:W-:-:S04]  /*0d30*/  IMAD.HI.U32 R13, R9, -0x36f0255e, RZ ;  /* 0xc90fdaa2090d7827 */ /* 0x000fc800078e00ff */
[----:B------:R-:W-:-:S04]  /*0d40*/  IMAD.WIDE.U32 R14, R16, -0x36f0255e, R14 ;  /* 0xc90fdaa2100e7825 */ /* 0x000fc800078e000e */
[C---:B------:R-:W-:Y:S02]  /*0d50*/  IMAD R17, R9.reuse, -0x36f0255e, RZ ;  /* 0xc90fdaa209117824 */ /* 0x040fe400078e02ff */
[----:B------:R-:W-:-:S04]  /*0d60*/  IMAD.WIDE.U32 R14, P2, R9, 0x2168c235, R14 ;  /* 0x2168c235090e7825 */ /* 0x000fc8000784000e */
[----:B------:R-:W-:Y:S01]  /*0d70*/  IMAD.X R9, RZ, RZ, R13, P2 ;  /* 0x000000ffff097224 */ /* 0x000fe200010e060d */
[----:B------:R-:W-:Y:S02]  /*0d80*/  IADD3 R13, P2, PT, R17, R15, RZ ;  /* 0x0000000f110d7210 */ /* 0x000fe40007f5e0ff */
[----:B------:R-:W-:Y:S02]  /*0d90*/  IADD3.X RZ, P1, PT, R14, R14, RZ, P1, !PT ;  /* 0x0000000e0eff7210 */ /* 0x000fe40000f3e4ff */
[C---:B------:R-:W-:Y:S01]  /*0da0*/  ISETP.GT.U32.AND P3, PT, R13.reuse, RZ, PT ;  /* 0x000000ff0d00720c */ /* 0x040fe20003f64070 */
[----:B------:R-:W-:Y:S01]  /*0db0*/  IMAD.X R9, RZ, RZ, R9, P2 ;  /* 0x000000ffff097224 */ /* 0x000fe200010e0609 */
[----:B------:R-:W-:-:S04]  /*0dc0*/  IADD3.X R14, P2, PT, R13, R13, RZ, P1, !PT ;  /* 0x0000000d0d0e7210 */ /* 0x000fc80000f5e4ff */
[C---:B------:R-:W-:Y:S01]  /*0dd0*/  ISETP.GT.AND.EX P1, PT, R9.reuse, RZ, PT, P3 ;  /* 0x000000ff0900720c */ /* 0x040fe20003f24330 */
[----:B------:R-:W-:-:S03]  /*0de0*/  IMAD.X R16, R9, 0x1, R9, P2 ;  /* 0x0000000109107824 */ /* 0x000fc600010e0609 */
[----:B------:R-:W-:Y:S02]  /*0df0*/  SEL R14, R14, R13, P1 ;  /* 0x0000000d0e0e7207 */ /* 0x000fe40000800000 */
[----:B------:R-:W-:Y:S02]  /*0e00*/  SEL R16, R16, R9, P1 ;  /* 0x0000000910107207 */ /* 0x000fe40000800000 */
[----:B------:R-:W-:Y:S02]  /*0e10*/  IADD3 R9, P2, PT, R14, 0x1, RZ ;  /* 0x000000010e097810 */ /* 0x000fe40007f5e0ff */
[----:B------:R-:W-:Y:S02]  /*0e20*/  SEL R13, RZ, 0xffffffff, !P1 ;  /* 0xffffffffff0d7807 */ /* 0x000fe40004800000 */
[----:B------:R-:W-:Y:S01]  /*0e30*/  LOP3.LUT P1, R8, R8, 0x80000000, RZ, 0xc0, !PT ;  /* 0x8000000008087812 */ /* 0x000fe2000782c0ff */
[----:B------:R-:W-:Y:S02]  /*0e40*/  IMAD.X R14, RZ, RZ, R16, P2 ;  /* 0x000000ffff0e7224 */ /* 0x000fe400010e0610 */
[----:B------:R-:W-:Y:S01]  /*0e50*/  IMAD.IADD R13, R13, 0x1, -R12 ;  /* 0x000000010d0d7824 */ /* 0x000fe200078e0a0c */
[----:B------:R-:W-:-:S02]  /*0e60*/  @!P0 LOP3.LUT R8, R8, 0x80000000, RZ, 0x3c, !PT ;  /* 0x8000000008088812 */ /* 0x000fc400078e3cff */
[----:B------:R-:W-:-:S04]  /*0e70*/  SHF.R.U64 R9, R9, 0xa, R14 ;  /* 0x0000000a09097819 */ /* 0x000fc8000000120e */
[----:B------:R-:W-:-:S03]  /*0e80*/  IADD3 R9, P2, PT, R9, 0x1, RZ ;  /* 0x0000000109097810 */ /* 0x000fc60007f5e0ff */
[----:B------:R-:W-:Y:S01]  /*0e90*/  @P1 IMAD.MOV R10, RZ, RZ, -R10 ;  /* 0x000000ffff0a1224 */ /* 0x000fe200078e0a0a */
[----:B------:R-:W-:-:S04]  /*0ea0*/  LEA.HI.X R14, R14, RZ, RZ, 0x16, P2 ;  /* 0x000000ff0e0e7211 */ /* 0x000fc800010fb4ff */
[--C-:B------:R-:W-:Y:S01]  /*0eb0*/  SHF.R.U64 R12, R9, 0x1, R14.reuse ;  /* 0x00000001090c7819 */ /* 0x100fe2000000120e */
[----:B------:R-:W-:Y:S01]  /*0ec0*/  IMAD.SHL.U32 R9, R13, 0x100000, RZ ;  /* 0x001000000d097824 */ /* 0x000fe200078e00ff */
[----:B------:R-:W-:Y:S02]  /*0ed0*/  SHF.R.U32.HI R14, RZ, 0x1, R14 ;  /* 0x00000001ff0e7819 */ /* 0x000fe4000001160e */
[----:B------:R-:W-:-:S04]  /*0ee0*/  IADD3 R12, P2, P3, RZ, RZ, R12 ;  /* 0x000000ffff0c7210 */ /* 0x000fc80007b5e00c */
[----:B------:R-:W-:-:S04]  /*0ef0*/  IADD3.X R9, PT, PT, R9, 0x3fe00000, R14, P2, P3 ;  /* 0x3fe0000009097810 */ /* 0x000fc800017e640e */
[----:B------:R-:W-:-:S07]  /*0f00*/  LOP3.LUT R13, R9, R8, RZ, 0xfc, !PT ;  /* 0x00000008090d7212 */ /* 0x000fce00078efcff */
.L_x_3:
[----:B------:R-:W-:Y:S02]  /*0f10*/  IMAD.MOV.U32 R8, RZ, RZ, R0 ;  /* 0x000000ffff087224 */ /* 0x000fe400078e0000 */
[----:B------:R-:W-:-:S04]  /*0f20*/  IMAD.MOV.U32 R9, RZ, RZ, 0x0 ;  /* 0x00000000ff097424 */ /* 0x000fc800078e00ff */
[----:B------:R-:W-:Y:S05]  /*0f30*/  RET.REL.NODEC R8 `(_Z3pinPid) ;  /* 0xfffffff008307950 */ /* 0x000fea0003c3ffff */
.L_x_10:
[----:B------:R-:W-:-:S00]  /*0f40*/  BRA `(.L_x_10) ;  /* 0xfffffffc00fc7947 */ /* 0x000fc0000383ffff */
[----:B------:R-:W-:-:S00]  /*0f50*/  NOP ;  /* 0x0000000000007918 */ /* 0x000fc00000000000 */
        /* <DEDUP_REMOVED lines=10> */
.L_x_11:


//--------------------- .nv.global.init           --------------------------
	.section	.nv.global.init,"aw",@progbits
	.align	16
.nv.global.init:
	.type		__cudart_sin_cos_coeffs,@object
	.size		__cudart_sin_cos_coeffs,(__cudart_i2opi_d - __cudart_sin_cos_coeffs)
__cudart_sin_cos_coeffs:
        /*0000*/ 	.byte	0x46, 0xd2, 0xb0, 0x2c, 0xf1, 0xe5, 0x5a, 0xbe, 0x92, 0xe3, 0xac, 0x69, 0xe3, 0x1d, 0xc7, 0x3e
        /*0010*/ 	.byte	0xa1, 0x62, 0xdb, 0x19, 0xa0, 0x01, 0x2a, 0xbf, 0x18, 0x08, 0x11, 0x11, 0x11, 0x11, 0x81, 0x3f
        /*0020*/ 	.byte	0x54, 0x55, 0x55, 0x55, 0x55, 0x55, 0xc5, 0xbf, 0x00, 0x00, 0x00, 0x00, 0x00, 0x00, 0x00, 0x00
        /*0030*/ 	.byte	0x00, 0x00, 0x00, 0x00, 0x00, 0x00, 0x00, 0x00, 0x64, 0x81, 0xfd, 0x20, 0x83, 0xff, 0xa8, 0xbd
        /*0040*/ 	.byte	0x28, 0x85, 0xef, 0xc1, 0xa7, 0xee, 0x21, 0x3e, 0xd9, 0xe6, 0x06, 0x8e, 0x4f, 0x7e, 0x92, 0xbe
        /*0050*/ 	.byte	0xe9, 0xbc, 0xdd, 0x19, 0xa0, 0x01, 0xfa, 0x3e, 0x47, 0x5d, 0xc1, 0x16, 0x6c, 0xc1, 0x56, 0xbf
        /*0060*/ 	.byte	0x51, 0x55, 0x55, 0x55, 0x55, 0x55, 0xa5, 0x3f, 0x00, 0x00, 0x00, 0x00, 0x00, 0x00, 0xe0, 0xbf
        /*0070*/ 	.byte	0x00, 0x00, 0x00, 0x00, 0x00, 0x00, 0xf0, 0x3f, 0x00, 0x00, 0x00, 0x00, 0x00, 0x00, 0x00, 0x00
	.type		__cudart_i2opi_d,@object
	.size		__cudart_i2opi_d,(.L_0 - __cudart_i2opi_d)
__cudart_i2opi_d:
        /* <DEDUP_REMOVED lines=9> */
.L_0:


//--------------------- .nv.shared.reserved.0     --------------------------
	.section	.nv.shared.reserved.0,"aw",@nobits
	.weak		__nv_reservedSMEM_offset_0_alias
	.size		__nv_reservedSMEM_offset_0_alias, 0, 64
	.other		__nv_reservedSMEM_offset_0_alias,@"STO_CUDA_RESERVED_SHARED STV_DEFAULT"
__nv_reservedSMEM_offset_0_alias:
	.zero		0
	.zero		64


//--------------------- .nv.constant0._Z3pinPid   --------------------------
	.section	.nv.constant0._Z3pinPid,"a",@progbits
	.sectionflags	@""
	.align	4
.nv.constant0._Z3pinPid:
	.zero		912


//--------------------- SYMBOLS --------------------------

	.type		.nv.reservedSmem.offset0,@object
	.size		.nv.reservedSmem.offset0,0x4
